//
// Generated by NVIDIA NVVM Compiler
//
// Compiler Build ID: CL-36424714
// Cuda compilation tools, release 13.0, V13.0.88
// Based on NVVM 20.0.0
//

.version 9.0
.target sm_100
.address_size 64

	// .globl	_Z8simPricePfS_ii
.global .align 4 .b8 precalc_xorwow_matrix[102400];
.global .align 4 .b8 precalc_xorwow_offset_matrix[102400];
.global .align 4 .b8 mrg32k3aM1[2304];
.global .align 4 .b8 mrg32k3aM2[2304];
.global .align 4 .b8 mrg32k3aM1SubSeq[2016];
.global .align 4 .b8 mrg32k3aM2SubSeq[2016];
.global .align 4 .b8 mrg32k3aM1Seq[2304];
.global .align 4 .b8 mrg32k3aM2Seq[2304];
.const .align 8 .b8 __cr_lgamma_table[72];
.global .align 4 .b8 __cudart_i2opi_f[24] = {65, 144, 67, 60, 153, 149, 98, 219, 192, 221, 52, 245, 209, 87, 39, 252, 41, 21, 68, 78, 110, 131, 249, 162};

.visible .entry _Z8simPricePfS_ii(
	.param .u64 .ptr .align 1 _Z8simPricePfS_ii_param_0,
	.param .u64 .ptr .align 1 _Z8simPricePfS_ii_param_1,
	.param .u32 _Z8simPricePfS_ii_param_2,
	.param .u32 _Z8simPricePfS_ii_param_3
)
{
	.local .align 4 .b8 	__local_depot0[28];
	.reg .b64 	%SP;
	.reg .b64 	%SPL;
	.reg .pred 	%p<20>;
	.reg .b32 	%r<89>;
	.reg .b32 	%f<68>;
	.reg .b64 	%rd<44>;
	.reg .b64 	%fd<13>;

	mov.u64 	%SPL, __local_depot0;
	ld.param.u64 	%rd12, [_Z8simPricePfS_ii_param_0];
	ld.param.u64 	%rd13, [_Z8simPricePfS_ii_param_1];
	ld.param.u32 	%r32, [_Z8simPricePfS_ii_param_2];
	ld.param.u32 	%r33, [_Z8simPricePfS_ii_param_3];
	add.u64 	%rd1, %SPL, 0;
	mov.u32 	%r34, %ntid.x;
	mov.u32 	%r35, %ctaid.x;
	mov.u32 	%r36, %tid.x;
	mad.lo.s32 	%r1, %r34, %r35, %r36;
	setp.lt.s32 	%p1, %r1, %r32;
	@%p1 bra 	$L__BB0_1;
	bra.uni 	$L__BB0_21;
$L__BB0_1:
	cvta.to.global.u64 	%rd15, %rd13;
	ld.global.f32 	%f67, [%rd15];
	ld.global.f32 	%f66, [%rd15+4];
	setp.gt.s32 	%p2, %r33, 0;
	@%p2 bra 	$L__BB0_2;
	bra.uni 	$L__BB0_20;
$L__BB0_2:
	cvt.rn.f32.s32 	%f1, %r1;
	mov.b32 	%r80, 0;
	mov.u64 	%rd26, __cudart_i2opi_f;
$L__BB0_3:
	add.f32 	%f6, %f67, %f1;
	mul.f32 	%f22, %f6, 0f3F22F983;
	cvt.rni.s32.f32 	%r84, %f22;
	cvt.rn.f32.s32 	%f23, %r84;
	fma.rn.f32 	%f24, %f23, 0fBFC90FDA, %f6;
	fma.rn.f32 	%f25, %f23, 0fB3A22168, %f24;
	fma.rn.f32 	%f64, %f23, 0fA7C234C5, %f25;
	abs.f32 	%f8, %f6;
	setp.ltu.f32 	%p3, %f8, 0f47CE4780;
	@%p3 bra 	$L__BB0_11;
	setp.neu.f32 	%p4, %f8, 0f7F800000;
	@%p4 bra 	$L__BB0_6;
	mov.f32 	%f28, 0f00000000;
	mul.rn.f32 	%f64, %f6, %f28;
	mov.b32 	%r84, 0;
	bra.uni 	$L__BB0_11;
$L__BB0_6:
	mov.b32 	%r4, %f6;
	shl.b32 	%r39, %r4, 8;
	or.b32  	%r5, %r39, -2147483648;
	mov.b64 	%rd42, 0;
	mov.b32 	%r81, 0;
	mov.u64 	%rd40, %rd26;
	mov.u64 	%rd41, %rd1;
$L__BB0_7:
	.pragma "nounroll";
	ld.global.nc.u32 	%r40, [%rd40];
	mad.wide.u32 	%rd18, %r40, %r5, %rd42;
	shr.u64 	%rd42, %rd18, 32;
	st.local.u32 	[%rd41], %rd18;
	add.s32 	%r81, %r81, 1;
	add.s64 	%rd41, %rd41, 4;
	add.s64 	%rd40, %rd40, 4;
	setp.ne.s32 	%p5, %r81, 6;
	@%p5 bra 	$L__BB0_7;
	shr.u32 	%r41, %r4, 23;
	st.local.u32 	[%rd1+24], %rd42;
	and.b32  	%r8, %r41, 31;
	and.b32  	%r42, %r41, 224;
	add.s32 	%r43, %r42, -128;
	shr.u32 	%r44, %r43, 5;
	mul.wide.u32 	%rd19, %r44, 4;
	sub.s64 	%rd8, %rd1, %rd19;
	ld.local.u32 	%r82, [%rd8+24];
	ld.local.u32 	%r83, [%rd8+20];
	setp.eq.s32 	%p6, %r8, 0;
	@%p6 bra 	$L__BB0_10;
	shf.l.wrap.b32 	%r82, %r83, %r82, %r8;
	ld.local.u32 	%r45, [%rd8+16];
	shf.l.wrap.b32 	%r83, %r45, %r83, %r8;
$L__BB0_10:
	shr.u32 	%r46, %r82, 30;
	shf.l.wrap.b32 	%r47, %r83, %r82, 2;
	shl.b32 	%r48, %r83, 2;
	shr.u32 	%r49, %r47, 31;
	add.s32 	%r50, %r49, %r46;
	neg.s32 	%r51, %r50;
	setp.lt.s32 	%p7, %r4, 0;
	selp.b32 	%r84, %r51, %r50, %p7;
	xor.b32  	%r52, %r47, %r4;
	shr.s32 	%r53, %r47, 31;
	xor.b32  	%r54, %r53, %r47;
	xor.b32  	%r55, %r53, %r48;
	cvt.u64.u32 	%rd20, %r54;
	shl.b64 	%rd21, %rd20, 32;
	cvt.u64.u32 	%rd22, %r55;
	or.b64  	%rd23, %rd21, %rd22;
	cvt.rn.f64.s64 	%fd1, %rd23;
	mul.f64 	%fd2, %fd1, 0d3BF921FB54442D19;
	cvt.rn.f32.f64 	%f26, %fd2;
	neg.f32 	%f27, %f26;
	setp.lt.s32 	%p8, %r52, 0;
	selp.f32 	%f64, %f27, %f26, %p8;
$L__BB0_11:
	cvt.f64.f32 	%fd3, %f67;
	mul.rn.f32 	%f29, %f64, %f64;
	and.b32  	%r57, %r84, 1;
	setp.eq.b32 	%p9, %r57, 1;
	selp.f32 	%f30, 0f3F800000, %f64, %p9;
	fma.rn.f32 	%f31, %f29, %f30, 0f00000000;
	fma.rn.f32 	%f32, %f29, 0f37CBAC00, 0fBAB607ED;
	selp.f32 	%f33, %f32, 0fB94D4153, %p9;
	selp.f32 	%f34, 0f3D2AAABB, 0f3C0885E4, %p9;
	fma.rn.f32 	%f35, %f33, %f29, %f34;
	selp.f32 	%f36, 0fBEFFFFFF, 0fBE2AAAA8, %p9;
	fma.rn.f32 	%f37, %f35, %f29, %f36;
	fma.rn.f32 	%f38, %f37, %f31, %f30;
	and.b32  	%r58, %r84, 2;
	setp.eq.s32 	%p10, %r58, 0;
	mov.f32 	%f39, 0f00000000;
	sub.f32 	%f40, %f39, %f38;
	selp.f32 	%f41, %f38, %f40, %p10;
	cvt.f64.f32 	%fd4, %f41;
	div.rn.f64 	%fd5, %fd3, 0d4059000000000000;
	fma.rn.f64 	%fd6, %fd5, %fd4, %fd3;
	cvt.rn.f32.f64 	%f67, %fd6;
	add.f32 	%f13, %f66, %f1;
	mul.f32 	%f42, %f13, 0f3F22F983;
	cvt.rni.s32.f32 	%r88, %f42;
	cvt.rn.f32.s32 	%f43, %r88;
	fma.rn.f32 	%f44, %f43, 0fBFC90FDA, %f13;
	fma.rn.f32 	%f45, %f43, 0fB3A22168, %f44;
	fma.rn.f32 	%f65, %f43, 0fA7C234C5, %f45;
	abs.f32 	%f15, %f13;
	setp.ltu.f32 	%p11, %f15, 0f47CE4780;
	@%p11 bra 	$L__BB0_19;
	setp.eq.f32 	%p12, %f15, 0f7F800000;
	@%p12 bra 	$L__BB0_18;
	mov.b32 	%r18, %f13;
	shl.b32 	%r60, %r18, 8;
	or.b32  	%r19, %r60, -2147483648;
	mov.b64 	%rd43, 0;
	mov.b32 	%r85, 0;
$L__BB0_14:
	.pragma "nounroll";
	mul.wide.u32 	%rd25, %r85, 4;
	add.s64 	%rd27, %rd26, %rd25;
	ld.global.nc.u32 	%r61, [%rd27];
	mad.wide.u32 	%rd28, %r61, %r19, %rd43;
	shr.u64 	%rd43, %rd28, 32;
	add.s64 	%rd29, %rd1, %rd25;
	st.local.u32 	[%rd29], %rd28;
	add.s32 	%r85, %r85, 1;
	setp.ne.s32 	%p13, %r85, 6;
	@%p13 bra 	$L__BB0_14;
	shr.u32 	%r62, %r18, 23;
	st.local.u32 	[%rd1+24], %rd43;
	and.b32  	%r22, %r62, 31;
	and.b32  	%r63, %r62, 224;
	add.s32 	%r64, %r63, -128;
	shr.u32 	%r65, %r64, 5;
	mul.wide.u32 	%rd30, %r65, 4;
	sub.s64 	%rd11, %rd1, %rd30;
	ld.local.u32 	%r86, [%rd11+24];
	ld.local.u32 	%r87, [%rd11+20];
	setp.eq.s32 	%p14, %r22, 0;
	@%p14 bra 	$L__BB0_17;
	shf.l.wrap.b32 	%r86, %r87, %r86, %r22;
	ld.local.u32 	%r66, [%rd11+16];
	shf.l.wrap.b32 	%r87, %r66, %r87, %r22;
$L__BB0_17:
	shr.u32 	%r67, %r86, 30;
	shf.l.wrap.b32 	%r68, %r87, %r86, 2;
	shl.b32 	%r69, %r87, 2;
	shr.u32 	%r70, %r68, 31;
	add.s32 	%r71, %r70, %r67;
	neg.s32 	%r72, %r71;
	setp.lt.s32 	%p15, %r18, 0;
	selp.b32 	%r88, %r72, %r71, %p15;
	xor.b32  	%r73, %r68, %r18;
	shr.s32 	%r74, %r68, 31;
	xor.b32  	%r75, %r74, %r68;
	xor.b32  	%r76, %r74, %r69;
	cvt.u64.u32 	%rd31, %r75;
	shl.b64 	%rd32, %rd31, 32;
	cvt.u64.u32 	%rd33, %r76;
	or.b64  	%rd34, %rd32, %rd33;
	cvt.rn.f64.s64 	%fd7, %rd34;
	mul.f64 	%fd8, %fd7, 0d3BF921FB54442D19;
	cvt.rn.f32.f64 	%f46, %fd8;
	neg.f32 	%f47, %f46;
	setp.lt.s32 	%p16, %r73, 0;
	selp.f32 	%f65, %f47, %f46, %p16;
	bra.uni 	$L__BB0_19;
$L__BB0_18:
	mov.f32 	%f48, 0f00000000;
	mul.rn.f32 	%f65, %f13, %f48;
	mov.b32 	%r88, 0;
$L__BB0_19:
	cvt.f64.f32 	%fd9, %f66;
	mul.rn.f32 	%f49, %f65, %f65;
	and.b32  	%r78, %r88, 1;
	setp.eq.b32 	%p17, %r78, 1;
	selp.f32 	%f50, 0f3F800000, %f65, %p17;
	fma.rn.f32 	%f51, %f49, %f50, 0f00000000;
	fma.rn.f32 	%f52, %f49, 0f37CBAC00, 0fBAB607ED;
	selp.f32 	%f53, %f52, 0fB94D4153, %p17;
	selp.f32 	%f54, 0f3D2AAABB, 0f3C0885E4, %p17;
	fma.rn.f32 	%f55, %f53, %f49, %f54;
	selp.f32 	%f56, 0fBEFFFFFF, 0fBE2AAAA8, %p17;
	fma.rn.f32 	%f57, %f55, %f49, %f56;
	fma.rn.f32 	%f58, %f57, %f51, %f50;
	and.b32  	%r79, %r88, 2;
	setp.eq.s32 	%p18, %r79, 0;
	mov.f32 	%f59, 0f00000000;
	sub.f32 	%f60, %f59, %f58;
	selp.f32 	%f61, %f58, %f60, %p18;
	cvt.f64.f32 	%fd10, %f61;
	div.rn.f64 	%fd11, %fd9, 0d4059000000000000;
	fma.rn.f64 	%fd12, %fd11, %fd10, %fd9;
	cvt.rn.f32.f64 	%f66, %fd12;
	add.s32 	%r80, %r80, 1;
	setp.ne.s32 	%p19, %r80, %r33;
	@%p19 bra 	$L__BB0_3;
$L__BB0_20:
	cvta.to.global.u64 	%rd35, %rd12;
	mul.wide.s32 	%rd36, %r1, 4;
	add.s64 	%rd37, %rd35, %rd36;
	st.global.f32 	[%rd37], %f67;
	mul.wide.s32 	%rd38, %r32, 4;
	add.s64 	%rd39, %rd37, %rd38;
	st.global.f32 	[%rd39], %f66;
$L__BB0_21:
	ret;

}


// ===== COMPILED SASS (sm_100) =====

	.target	sm_100

	.elftype	@"ET_EXEC"


//--------------------- .note.nv.tkinfo           --------------------------
	.section	.note.nv.tkinfo,"",@"SHT_NOTE"
	.sectionflags	@"SHF_NOTE_NV_TKINFO"
	.tkinfo
        /*0018*/ 	.word	0x00000002
        /*0030*/ 	.string	""
        /*0030*/ 	.string	"ptxas"
        /*0030*/ 	.string	"Cuda compilation tools, release 13.0, V13.0.88"
        /*0030*/ 	.string	"Build cuda_13.0.r13.0/compiler.36424714_0"
        /*0030*/ 	.string	"-arch sm_100 -m 64 "



//--------------------- .note.nv.cuinfo           --------------------------
	.section	.note.nv.cuinfo,"",@"SHT_NOTE"
	.sectionflags	@"SHF_NOTE_NV_CUINFO"
        /*0018*/ 	.short	0x0002
        /*001a*/ 	.short	0x0064
        /*001c*/ 	.short	0x0082
	.zero		2


//--------------------- .nv.info                  --------------------------
	.section	.nv.info,"",@"SHT_CUDA_INFO"
	.align	4


	//----- nvinfo : EIATTR_REGCOUNT
	.align		4
        /*0000*/ 	.byte	0x04, 0x2f
        /*0002*/ 	.short	(.L_11 - .L_10)
	.align		4
.L_10:
        /*0004*/ 	.word	index@(_Z8simPricePfS_ii)
        /*0008*/ 	.word	0x0000001f


	//----- nvinfo : EIATTR_FRAME_SIZE
	.align		4
.L_11:
        /*000c*/ 	.byte	0x04, 0x11
        /*000e*/ 	.short	(.L_13 - .L_12)
	.align		4
.L_12:
        /*0010*/ 	.word	index@($__internal_0_$__cuda_sm20_div_rn_f64_full)
        /*0014*/ 	.word	0x00000020


	//----- nvinfo : EIATTR_FRAME_SIZE
	.align		4
.L_13:
        /*0018*/ 	.byte	0x04, 0x11
        /*001a*/ 	.short	(.L_15 - .L_14)
	.align		4
.L_14:
        /*001c*/ 	.word	index@(_Z8simPricePfS_ii)
        /*0020*/ 	.word	0x00000020


	//----- nvinfo : EIATTR_MIN_STACK_SIZE
	.align		4
.L_15:
        /*0024*/ 	.byte	0x04, 0x12
        /*0026*/ 	.short	(.L_17 - .L_16)
	.align		4
.L_16:
        /*0028*/ 	.word	index@(_Z8simPricePfS_ii)
        /*002c*/ 	.word	0x00000020
.L_17:


//--------------------- .nv.compat                --------------------------
	.section	.nv.compat,"",@"SHT_CUDA_COMPAT_INFO"
	.align	4
        /*0000*/ 	.byte	0x02, 0x09, 0x00, 0x00, 0x02, 0x02, 0x01, 0x00, 0x02, 0x05, 0x05, 0x00, 0x03, 0x07, 0x01, 0x01
        /*0010*/ 	.byte	0x02, 0x03, 0x00, 0x00, 0x02, 0x06, 0x01, 0x00, 0x04, 0x0b, 0x08, 0x00, 0x01, 0x00, 0x00, 0x00
        /*0020*/ 	.byte	0x00, 0x00, 0x00, 0x00


//--------------------- .nv.info._Z8simPricePfS_ii --------------------------
	.section	.nv.info._Z8simPricePfS_ii,"",@"SHT_CUDA_INFO"
	.sectionflags	@""
	.align	4


	//----- nvinfo : EIATTR_CUDA_API_VERSION
	.align		4
        /*0000*/ 	.byte	0x04, 0x37
        /*0002*/ 	.short	(.L_19 - .L_18)
.L_18:
        /*0004*/ 	.word	0x00000082


	//----- nvinfo : EIATTR_KPARAM_INFO
	.align		4
.L_19:
        /*0008*/ 	.byte	0x04, 0x17
        /*000a*/ 	.short	(.L_21 - .L_20)
.L_20:
        /*000c*/ 	.word	0x00000000
        /*0010*/ 	.short	0x0003
        /*0012*/ 	.short	0x0014
        /*0014*/ 	.byte	0x00, 0xf0, 0x11, 0x00


	//----- nvinfo : EIATTR_KPARAM_INFO
	.align		4
.L_21:
        /*0018*/ 	.byte	0x04, 0x17
        /*001a*/ 	.short	(.L_23 - .L_22)
.L_22:
        /*001c*/ 	.word	0x00000000
        /*0020*/ 	.short	0x0002
        /*0022*/ 	.short	0x0010
        /*0024*/ 	.byte	0x00, 0xf0, 0x11, 0x00


	//----- nvinfo : EIATTR_KPARAM_INFO
	.align		4
.L_23:
        /*0028*/ 	.byte	0x04, 0x17
        /*002a*/ 	.short	(.L_25 - .L_24)
.L_24:
        /*002c*/ 	.word	0x00000000
        /*0030*/ 	.short	0x0001
        /*0032*/ 	.short	0x0008
        /*0034*/ 	.byte	0x00, 0xf5, 0x21, 0x00


	//----- nvinfo : EIATTR_KPARAM_INFO
	.align		4
.L_25:
        /*0038*/ 	.byte	0x04, 0x17
        /*003a*/ 	.short	(.L_27 - .L_26)
.L_26:
        /*003c*/ 	.word	0x00000000
        /*0040*/ 	.short	0x0000
        /*0042*/ 	.short	0x0000
        /*0044*/ 	.byte	0x00, 0xf5, 0x21, 0x00


	//----- nvinfo : EIATTR_SPARSE_MMA_MASK
	.align		4
.L_27:
        /*0048*/ 	.byte	0x03, 0x50
        /*004a*/ 	.short	0x0000


	//----- nvinfo : EIATTR_MAXREG_COUNT
	.align		4
        /*004c*/ 	.byte	0x03, 0x1b
        /*004e*/ 	.short	0x00ff


	//----- nvinfo : EIATTR_MERCURY_ISA_VERSION
	.align		4
        /*0050*/ 	.byte	0x03, 0x5f
        /*0052*/ 	.short	0x0101


	//----- nvinfo : EIATTR_VRC_CTA_INIT_COUNT
	.align		4
        /*0054*/ 	.byte	0x02, 0x4a
	.zero		1
	.zero		1


	//----- nvinfo : EIATTR_EXIT_INSTR_OFFSETS
	.align		4
        /*0058*/ 	.byte	0x04, 0x1c
        /*005a*/ 	.short	(.L_29 - .L_28)


	//   ....[0]....
.L_28:
        /*005c*/ 	.word	0x00000080


	//   ....[1]....
        /*0060*/ 	.word	0x00000f90


	//----- nvinfo : EIATTR_CRS_STACK_SIZE
	.align		4
.L_29:
        /*0064*/ 	.byte	0x04, 0x1e
        /*0066*/ 	.short	(.L_31 - .L_30)
.L_30:
        /*0068*/ 	.word	0x00000000


	//----- nvinfo : EIATTR_CBANK_PARAM_SIZE
	.align		4
.L_31:
        /*006c*/ 	.byte	0x03, 0x19
        /*006e*/ 	.short	0x0018


	//----- nvinfo : EIATTR_PARAM_CBANK
	.align		4
        /*0070*/ 	.byte	0x04, 0x0a
        /*0072*/ 	.short	(.L_33 - .L_32)
	.align		4
.L_32:
        /*0074*/ 	.word	index@(.nv.constant0._Z8simPricePfS_ii)
        /*0078*/ 	.short	0x0380
        /*007a*/ 	.short	0x0018


	//----- nvinfo : EIATTR_SW_WAR
	.align		4
.L_33:
        /*007c*/ 	.byte	0x04, 0x36
        /*007e*/ 	.short	(.L_35 - .L_34)
.L_34:
        /*0080*/ 	.word	0x00000008
.L_35:


//--------------------- .nv.callgraph             --------------------------
	.section	.nv.callgraph,"",@"SHT_CUDA_CALLGRAPH"
	.align	4
	.sectionentsize	8
	.align		4
        /*0000*/ 	.word	0x00000000
	.align		4
        /*0004*/ 	.word	0xffffffff
	.align		4
        /*0008*/ 	.word	0x00000000
	.align		4
        /*000c*/ 	.word	0xfffffffe
	.align		4
        /*0010*/ 	.word	0x00000000
	.align		4
        /*0014*/ 	.word	0xfffffffd
	.align		4
        /*0018*/ 	.word	0x00000000
	.align		4
        /*001c*/ 	.word	0xfffffffc


//--------------------- .nv.constant4             --------------------------
	.section	.nv.constant4,"a",@progbits
	.align	8
	.align		8
.nv.constant4:
        /*0000*/ 	.dword	precalc_xorwow_matrix
	.align		8
        /*0008*/ 	.dword	precalc_xorwow_offset_matrix
	.align		8
        /*0010*/ 	.dword	mrg32k3aM1
	.align		8
        /*0018*/ 	.dword	mrg32k3aM2
	.align		8
        /*0020*/ 	.dword	mrg32k3aM1SubSeq
	.align		8
        /*0028*/ 	.dword	mrg32k3aM2SubSeq
	.align		8
        /*0030*/ 	.dword	mrg32k3aM1Seq
	.align		8
        /*0038*/ 	.dword	mrg32k3aM2Seq
	.align		8
        /*0040*/ 	.dword	__cudart_i2opi_f


//--------------------- .nv.constant3             --------------------------
	.section	.nv.constant3,"a",@progbits
	.align	8
.nv.constant3:
	.type		__cr_lgamma_table,@object
	.size		__cr_lgamma_table,(.L_8 - __cr_lgamma_table)
__cr_lgamma_table:
        /*0000*/ 	.byte	0x00, 0x00, 0x00, 0x00, 0x00, 0x00, 0x00, 0x00, 0x00, 0x00, 0x00, 0x00, 0x00, 0x00, 0x00, 0x00
        /*0010*/ 	.byte	0xef, 0x39, 0xfa, 0xfe, 0x42, 0x2e, 0xe6, 0x3f, 0x02, 0x20, 0x2a, 0xfa, 0x0b, 0xab, 0xfc, 0x3f
        /*0020*/ 	.byte	0xf9, 0x2c, 0x92, 0x7c, 0xa7, 0x6c, 0x09, 0x40, 0xc9, 0x79, 0x44, 0x3c, 0x64, 0x26, 0x13, 0x40
        /*0030*/ 	.byte	0xca, 0x01, 0xcf, 0x3a, 0x27, 0x51, 0x1a, 0x40, 0x30, 0xcc, 0x2d, 0xf3, 0xe1, 0x0c, 0x21, 0x40
        /*0040*/ 	.byte	0x0d, 0xb7, 0xfc, 0x82, 0x8e, 0x35, 0x25, 0x40
.L_8:


//--------------------- .text._Z8simPricePfS_ii   --------------------------
	.section	.text._Z8simPricePfS_ii,"ax",@progbits
	.align	128
        .global         _Z8simPricePfS_ii
        .type           _Z8simPricePfS_ii,@function
        .size           _Z8simPricePfS_ii,(.L_x_19 - _Z8simPricePfS_ii)
        .other          _Z8simPricePfS_ii,@"STO_CUDA_ENTRY STV_DEFAULT"
_Z8simPricePfS_ii:
.text._Z8simPricePfS_ii:
[----:B------:R-:W0:Y:S01]  /*0000*/  LDC R1, c[0x0][0x37c] ;  /* 0x0000df00ff017b82 */ /* 0x000e220000000800 */
[----:B------:R-:W1:Y:S01]  /*0010*/  S2R R2, SR_CTAID.X ;  /* 0x0000000000027919 */ /* 0x000e620000002500 */
[----:B------:R-:W1:Y:S01]  /*0020*/  LDCU UR4, c[0x0][0x360] ;  /* 0x00006c00ff0477ac */ /* 0x000e620008000800 */
[----:B0-----:R-:W-:Y:S01]  /*0030*/  VIADD R1, R1, 0xffffffe0 ;  /* 0xffffffe001017836 */ /* 0x001fe20000000000 */
[----:B------:R-:W1:Y:S01]  /*0040*/  S2R R3, SR_TID.X ;  /* 0x0000000000037919 */ /* 0x000e620000002100 */
[----:B------:R-:W0:Y:S01]  /*0050*/  LDCU UR5, c[0x0][0x390] ;  /* 0x00007200ff0577ac */ /* 0x000e220008000800 */
[----:B-1----:R-:W-:-:S05]  /*0060*/  IMAD R2, R2, UR4, R3 ;  /* 0x0000000402027c24 */ /* 0x002fca000f8e0203 */
[----:B0-----:R-:W-:-:S13]  /*0070*/  ISETP.GE.AND P0, PT, R2, UR5, PT ;  /* 0x0000000502007c0c */ /* 0x001fda000bf06270 */
[----:B------:R-:W-:Y:S05]  /*0080*/  @P0 EXIT ;  /* 0x000000000000094d */ /* 0x000fea0003800000 */
[----:B------:R-:W0:Y:S01]  /*0090*/  LDC.64 R4, c[0x0][0x388] ;  /* 0x0000e200ff047b82 */ /* 0x000e220000000a00 */
[----:B------:R-:W0:Y:S01]  /*00a0*/  LDCU.64 UR8, c[0x0][0x358] ;  /* 0x00006b00ff0877ac */ /* 0x000e220008000a00 */
[----:B------:R-:W1:Y:S01]  /*00b0*/  LDCU UR4, c[0x0][0x394] ;  /* 0x00007280ff0477ac */ /* 0x000e620008000800 */
[----:B0-----:R0:W5:Y:S04]  /*00c0*/  LDG.E R26, desc[UR8][R4.64] ;  /* 0x00000008041a7981 */ /* 0x001168000c1e1900 */
[----:B------:R0:W5:Y:S01]  /*00d0*/  LDG.E R28, desc[UR8][R4.64+0x4] ;  /* 0x00000408041c7981 */ /* 0x000162000c1e1900 */
[----:B-1----:R-:W-:-:S09]  /*00e0*/  UISETP.GT.AND UP0, UPT, UR4, URZ, UPT ;  /* 0x000000ff0400728c */ /* 0x002fd2000bf04270 */
[----:B0-----:R-:W-:Y:S05]  /*00f0*/  BRA.U !UP0, `(.L_x_0) ;  /* 0x0000000d088c7547 */ /* 0x001fea000b800000 */
[----:B------:R-:W-:Y:S01]  /*0100*/  I2FP.F32.S32 R3, R2 ;  /* 0x0000000200037245 */ /* 0x000fe20000201400 */
[----:B------:R-:W-:-:S06]  /*0110*/  UMOV UR4, URZ ;  /* 0x000000ff00047c82 */ /* 0x000fcc0008000000 */
.L_x_12:
[----:B-----5:R-:W-:Y:S01]  /*0120*/  FADD R7, R3, R26 ;  /* 0x0000001a03077221 */ /* 0x020fe20000000000 */
[----:B0-----:R-:W0:Y:S01]  /*0130*/  LDCU UR5, c[0x0][0x394] ;  /* 0x00007280ff0577ac */ /* 0x001e220008000800 */
[----:B------:R-:W-:Y:S02]  /*0140*/  BSSY.RECONVERGENT B0, `(.L_x_1) ;  /* 0x0000042000007945 */ /* 0x000fe40003800200 */
[C---:B------:R-:W-:Y:S01]  /*0150*/  FMUL R4, R7.reuse, 0.63661974668502807617 ;  /* 0x3f22f98307047820 */ /* 0x040fe20000400000 */
[----:B------:R-:W-:Y:S01]  /*0160*/  FSETP.GE.AND P0, PT, |R7|, 105615, PT ;  /* 0x47ce47800700780b */ /* 0x000fe20003f06200 */
[----:B------:R-:W-:-:S04]  /*0170*/  UIADD3 UR4, UPT, UPT, UR4, 0x1, URZ ;  /* 0x0000000104047890 */ /* 0x000fc8000fffe0ff */
[----:B-1----:R-:W1:Y:S01]  /*0180*/  F2I.NTZ R4, R4 ;  /* 0x0000000400047305 */ /* 0x002e620000203100 */
[----:B0-----:R-:W-:Y:S01]  /*0190*/  UISETP.NE.AND UP0, UPT, UR4, UR5, UPT ;  /* 0x000000050400728c */ /* 0x001fe2000bf05270 */
[----:B-1----:R-:W-:-:S05]  /*01a0*/  I2FP.F32.S32 R0, R4 ;  /* 0x0000000400007245 */ /* 0x002fca0000201400 */
[----:B------:R-:W-:-:S04]  /*01b0*/  FFMA R5, R0, -1.5707962512969970703, R7 ;  /* 0xbfc90fda00057823 */ /* 0x000fc80000000007 */
[----:B------:R-:W-:-:S04]  /*01c0*/  FFMA R5, R0, -7.5497894158615963534e-08, R5 ;  /* 0xb3a2216800057823 */ /* 0x000fc80000000005 */
[----:B------:R-:W-:Y:S01]  /*01d0*/  FFMA R0, R0, -5.3903029534742383927e-15, R5 ;  /* 0xa7c234c500007823 */ /* 0x000fe20000000005 */
[----:B------:R-:W-:Y:S06]  /*01e0*/  @!P0 BRA `(.L_x_2) ;  /* 0x0000000000dc8947 */ /* 0x000fec0003800000 */
[----:B------:R-:W-:-:S13]  /*01f0*/  FSETP.NEU.AND P0, PT, |R7|, +INF , PT ;  /* 0x7f8000000700780b */ /* 0x000fda0003f0d200 */
[----:B------:R-:W-:Y:S01]  /*0200*/  @!P0 FMUL R0, RZ, R7 ;  /* 0x00000007ff008220 */ /* 0x000fe20000400000 */
[----:B------:R-:W-:Y:S01]  /*0210*/  @!P0 IMAD.MOV.U32 R4, RZ, RZ, RZ ;  /* 0x000000ffff048224 */ /* 0x000fe200078e00ff */
[----:B------:R-:W-:Y:S06]  /*0220*/  @!P0 BRA `(.L_x_2) ;  /* 0x0000000000cc8947 */ /* 0x000fec0003800000 */
[----:B------:R-:W-:Y:S01]  /*0230*/  IMAD.SHL.U32 R4, R7, 0x100, RZ ;  /* 0x0000010007047824 */ /* 0x000fe200078e00ff */
[----:B------:R-:W0:Y:S01]  /*0240*/  LDCU.64 UR10, c[0x4][0x40] ;  /* 0x01000800ff0a77ac */ /* 0x000e220008000a00 */
[----:B------:R-:W-:Y:S02]  /*0250*/  IMAD.MOV.U32 R8, RZ, RZ, RZ ;  /* 0x000000ffff087224 */ /* 0x000fe400078e00ff */
[----:B------:R-:W-:Y:S01]  /*0260*/  IMAD.MOV.U32 R0, RZ, RZ, R1 ;  /* 0x000000ffff007224 */ /* 0x000fe200078e0001 */
[----:B------:R-:W-:Y:S01]  /*0270*/  LOP3.LUT R13, R4, 0x80000000, RZ, 0xfc, !PT ;  /* 0x80000000040d7812 */ /* 0x000fe200078efcff */
[----:B------:R-:W-:Y:S01]  /*0280*/  UMOV UR6, URZ ;  /* 0x000000ff00067c82 */ /* 0x000fe20008000000 */
[----:B------:R-:W-:-:S05]  /*0290*/  UMOV UR5, URZ ;  /* 0x000000ff00057c82 */ /* 0x000fca0008000000 */
.L_x_3:
[----:B0-----:R-:W-:Y:S02]  /*02a0*/  IMAD.U32 R10, RZ, RZ, UR10 ;  /* 0x0000000aff0a7e24 */ /* 0x001fe4000f8e00ff */
[----:B------:R-:W-:-:S05]  /*02b0*/  IMAD.U32 R11, RZ, RZ, UR11 ;  /* 0x0000000bff0b7e24 */ /* 0x000fca000f8e00ff */
[----:B------:R-:W2:Y:S01]  /*02c0*/  LDG.E.CONSTANT R4, desc[UR8][R10.64] ;  /* 0x000000080a047981 */ /* 0x000ea2000c1e9900 */
[----:B------:R-:W-:Y:S02]  /*02d0*/  UIADD3 UR10, UP1, UPT, UR10, 0x4, URZ ;  /* 0x000000040a0a7890 */ /* 0x000fe4000ff3e0ff */
[----:B------:R-:W-:Y:S02]  /*02e0*/  UIADD3 UR5, UPT, UPT, UR5, 0x1, URZ ;  /* 0x0000000105057890 */ /* 0x000fe4000fffe0ff */
[----:B------:R-:W-:Y:S02]  /*02f0*/  UIADD3.X UR11, UPT, UPT, URZ, UR11, URZ, UP1, !UPT ;  /* 0x0000000bff0b7290 */ /* 0x000fe40008ffe4ff */
[----:B------:R-:W-:Y:S01]  /*0300*/  UISETP.NE.AND UP1, UPT, UR5, 0x6, UPT ;  /* 0x000000060500788c */ /* 0x000fe2000bf25270 */
[----:B--2---:R-:W-:-:S03]  /*0310*/  IMAD.WIDE.U32 R4, R4, R13, RZ ;  /* 0x0000000d04047225 */ /* 0x004fc600078e00ff */
[----:B------:R-:W-:-:S04]  /*0320*/  IADD3 R9, P0, PT, R4, R8, RZ ;  /* 0x0000000804097210 */ /* 0x000fc80007f1e0ff */
[----:B------:R-:W-:Y:S01]  /*0330*/  IADD3.X R8, PT, PT, R5, UR6, RZ, P0, !PT ;  /* 0x0000000605087c10 */ /* 0x000fe200087fe4ff */
[----:B------:R0:W-:Y:S02]  /*0340*/  STL [R0], R9 ;  /* 0x0000000900007387 */ /* 0x0001e40000100800 */
[----:B0-----:R-:W-:Y:S01]  /*0350*/  VIADD R0, R0, 0x4 ;  /* 0x0000000400007836 */ /* 0x001fe20000000000 */
[----:B------:R-:W-:Y:S06]  /*0360*/  BRA.U UP1, `(.L_x_3) ;  /* 0xfffffffd01cc7547 */ /* 0x000fec000b83ffff */
[----:B------:R-:W-:Y:S01]  /*0370*/  SHF.R.U32.HI R6, RZ, 0x17, R7 ;  /* 0x00000017ff067819 */ /* 0x000fe20000011607 */
[----:B------:R0:W-:Y:S03]  /*0380*/  STL [R1+0x18], R8 ;  /* 0x0000180801007387 */ /* 0x0001e60000100800 */
[C---:B------:R-:W-:Y:S02]  /*0390*/  LOP3.LUT R0, R6.reuse, 0xe0, RZ, 0xc0, !PT ;  /* 0x000000e006007812 */ /* 0x040fe400078ec0ff */
[----:B------:R-:W-:-:S03]  /*03a0*/  LOP3.LUT P0, RZ, R6, 0x1f, RZ, 0xc0, !PT ;  /* 0x0000001f06ff7812 */ /* 0x000fc6000780c0ff */
[----:B------:R-:W-:-:S05]  /*03b0*/  VIADD R0, R0, 0xffffff80 ;  /* 0xffffff8000007836 */ /* 0x000fca0000000000 */
[----:B------:R-:W-:-:S05]  /*03c0*/  SHF.R.U32.HI R0, RZ, 0x5, R0 ;  /* 0x00000005ff007819 */ /* 0x000fca0000011600 */
[----:B------:R-:W-:-:S05]  /*03d0*/  IMAD R9, R0, -0x4, R1 ;  /* 0xfffffffc00097824 */ /* 0x000fca00078e0201 */
[----:B------:R-:W2:Y:S04]  /*03e0*/  LDL R0, [R9+0x18] ;  /* 0x0000180009007983 */ /* 0x000ea80000100800 */
[----:B------:R-:W2:Y:S04]  /*03f0*/  LDL R5, [R9+0x14] ;  /* 0x0000140009057983 */ /* 0x000ea80000100800 */
[----:B------:R-:W3:Y:S01]  /*0400*/  @P0 LDL R4, [R9+0x10] ;  /* 0x0000100009040983 */ /* 0x000ee20000100800 */
[----:B------:R-:W-:Y:S01]  /*0410*/  LOP3.LUT R6, R6, 0x1f, RZ, 0xc0, !PT ;  /* 0x0000001f06067812 */ /* 0x000fe200078ec0ff */
[----:B------:R-:W-:Y:S01]  /*0420*/  UMOV UR6, 0x54442d19 ;  /* 0x54442d1900067882 */ /* 0x000fe20000000000 */
[----:B------:R-:W-:-:S02]  /*0430*/  UMOV UR7, 0x3bf921fb ;  /* 0x3bf921fb00077882 */ /* 0x000fc40000000000 */
[-C--:B--2---:R-:W-:Y:S02]  /*0440*/  @P0 SHF.L.W.U32.HI R0, R5, R6.reuse, R0 ;  /* 0x0000000605000219 */ /* 0x084fe40000010e00 */
[----:B---3--:R-:W-:Y:S02]  /*0450*/  @P0 SHF.L.W.U32.HI R5, R4, R6, R5 ;  /* 0x0000000604050219 */ /* 0x008fe40000010e05 */
[----:B------:R-:W-:Y:S02]  /*0460*/  ISETP.GE.AND P0, PT, R7, RZ, PT ;  /* 0x000000ff0700720c */ /* 0x000fe40003f06270 */
[C---:B------:R-:W-:Y:S01]  /*0470*/  SHF.L.W.U32.HI R4, R5.reuse, 0x2, R0 ;  /* 0x0000000205047819 */ /* 0x040fe20000010e00 */
[----:B------:R-:W-:-:S03]  /*0480*/  IMAD.SHL.U32 R5, R5, 0x4, RZ ;  /* 0x0000000405057824 */ /* 0x000fc600078e00ff */
[----:B------:R-:W-:Y:S02]  /*0490*/  SHF.R.S32.HI R6, RZ, 0x1f, R4 ;  /* 0x0000001fff067819 */ /* 0x000fe40000011404 */
[----:B------:R-:W-:Y:S02]  /*04a0*/  LOP3.LUT R7, R4, R7, RZ, 0x3c, !PT ;  /* 0x0000000704077212 */ /* 0x000fe400078e3cff */
[C---:B------:R-:W-:Y:S02]  /*04b0*/  LOP3.LUT R10, R6.reuse, R5, RZ, 0x3c, !PT ;  /* 0x00000005060a7212 */ /* 0x040fe400078e3cff */
[----:B------:R-:W-:Y:S02]  /*04c0*/  LOP3.LUT R11, R6, R4, RZ, 0x3c, !PT ;  /* 0x00000004060b7212 */ /* 0x000fe400078e3cff */
[----:B------:R-:W-:Y:S02]  /*04d0*/  SHF.R.U32.HI R5, RZ, 0x1e, R0 ;  /* 0x0000001eff057819 */ /* 0x000fe40000011600 */
[----:B------:R-:W-:-:S02]  /*04e0*/  ISETP.GE.AND P1, PT, R7, RZ, PT ;  /* 0x000000ff0700720c */ /* 0x000fc40003f26270 */
[----:B------:R-:W0:Y:S01]  /*04f0*/  I2F.F64.S64 R10, R10 ;  /* 0x0000000a000a7312 */ /* 0x000e220000301c00 */
[----:B------:R-:W-:-:S05]  /*0500*/  LEA.HI R4, R4, R5, RZ, 0x1 ;  /* 0x0000000504047211 */ /* 0x000fca00078f08ff */
[----:B------:R-:W-:-:S04]  /*0510*/  IMAD.MOV R0, RZ, RZ, -R4 ;  /* 0x000000ffff007224 */ /* 0x000fc800078e0a04 */
[----:B------:R-:W-:Y:S01]  /*0520*/  @!P0 IMAD.MOV.U32 R4, RZ, RZ, R0 ;  /* 0x000000ffff048224 */ /* 0x000fe200078e0000 */
[----:B0-----:R-:W-:-:S10]  /*0530*/  DMUL R8, R10, UR6 ;  /* 0x000000060a087c28 */ /* 0x001fd40008000000 */
[----:B------:R-:W0:Y:S02]  /*0540*/  F2F.F32.F64 R8, R8 ;  /* 0x0000000800087310 */ /* 0x000e240000301000 */
[----:B0-----:R-:W-:-:S07]  /*0550*/  FSEL R0, -R8, R8, !P1 ;  /* 0x0000000808007208 */ /* 0x001fce0004800100 */
.L_x_2:
[----:B------:R-:W-:Y:S05]  /*0560*/  BSYNC.RECONVERGENT B0 ;  /* 0x0000000000007941 */ /* 0x000fea0003800200 */
.L_x_1:
[----:B------:R-:W0:Y:S01]  /*0570*/  MUFU.RCP64H R7, 100 ;  /* 0x4059000000077908 */ /* 0x000e220000001800 */
[----:B------:R-:W-:Y:S02]  /*0580*/  IMAD.MOV.U32 R10, RZ, RZ, 0x0 ;  /* 0x00000000ff0a7424 */ /* 0x000fe400078e00ff */
[----:B------:R-:W-:Y:S01]  /*0590*/  FMUL R5, R0, R0 ;  /* 0x0000000000057220 */ /* 0x000fe20000400000 */
[----:B------:R-:W-:Y:S01]  /*05a0*/  IMAD.MOV.U32 R11, RZ, RZ, 0x40590000 ;  /* 0x40590000ff0b7424 */ /* 0x000fe200078e00ff */
[----:B------:R-:W-:Y:S01]  /*05b0*/  LOP3.LUT P1, RZ, R4, 0x2, RZ, 0xc0, !PT ;  /* 0x0000000204ff7812 */ /* 0x000fe2000782c0ff */
[----:B------:R-:W-:Y:S01]  /*05c0*/  IMAD.MOV.U32 R6, RZ, RZ, 0x1 ;  /* 0x00000001ff067424 */ /* 0x000fe200078e00ff */
[----:B------:R-:W-:Y:S01]  /*05d0*/  UMOV UR5, URZ ;  /* 0x000000ff00057c82 */ /* 0x000fe20008000000 */
[----:B------:R-:W-:Y:S01]  /*05e0*/  IMAD.MOV.U32 R14, RZ, RZ, 0x3d2aaabb ;  /* 0x3d2aaabbff0e7424 */ /* 0x000fe200078e00ff */
[----:B------:R-:W1:Y:S01]  /*05f0*/  F2F.F64.F32 R18, R26 ;  /* 0x0000001a00127310 */ /* 0x000e620000201800 */
[----:B------:R-:W-:Y:S01]  /*0600*/  IMAD.MOV.U32 R13, RZ, RZ, 0x3effffff ;  /* 0x3effffffff0d7424 */ /* 0x000fe200078e00ff */
[----:B------:R-:W-:Y:S01]  /*0610*/  BSSY.RECONVERGENT B0, `(.L_x_4) ;  /* 0x0000022000007945 */ /* 0x000fe20003800200 */
[----:B0-----:R-:W-:-:S08]  /*0620*/  DFMA R8, R6, -R10, 1 ;  /* 0x3ff000000608742b */ /* 0x001fd0000000080a */
[----:B------:R-:W-:-:S08]  /*0630*/  DFMA R8, R8, R8, R8 ;  /* 0x000000080808722b */ /* 0x000fd00000000008 */
[----:B------:R-:W-:-:S08]  /*0640*/  DFMA R8, R6, R8, R6 ;  /* 0x000000080608722b */ /* 0x000fd00000000006 */
[----:B------:R-:W-:Y:S01]  /*0650*/  DFMA R6, R8, -R10, 1 ;  /* 0x3ff000000806742b */ /* 0x000fe2000000080a */
[----:B------:R-:W-:-:S04]  /*0660*/  LOP3.LUT R10, R4, 0x1, RZ, 0xc0, !PT ;  /* 0x00000001040a7812 */ /* 0x000fc800078ec0ff */
[----:B------:R-:W-:-:S03]  /*0670*/  ISETP.NE.U32.AND P0, PT, R10, 0x1, PT ;  /* 0x000000010a00780c */ /* 0x000fc60003f05070 */
[----:B------:R-:W-:Y:S01]  /*0680*/  DFMA R8, R8, R6, R8 ;  /* 0x000000060808722b */ /* 0x000fe20000000008 */
[----:B------:R-:W-:Y:S01]  /*0690*/  IMAD.MOV.U32 R6, RZ, RZ, 0x37cbac00 ;  /* 0x37cbac00ff067424 */ /* 0x000fe200078e00ff */
[----:B------:R-:W-:Y:S02]  /*06a0*/  FSEL R14, R14, 0.0083327032625675201416, !P0 ;  /* 0x3c0885e40e0e7808 */ /* 0x000fe40004000000 */
[----:B------:R-:W-:Y:S01]  /*06b0*/  FSEL R13, -R13, -0.16666662693023681641, !P0 ;  /* 0xbe2aaaa80d0d7808 */ /* 0x000fe20004000100 */
[----:B------:R-:W-:Y:S01]  /*06c0*/  FFMA R11, R5, R6, -0.0013887860113754868507 ;  /* 0xbab607ed050b7423 */ /* 0x000fe20000000006 */
[----:B------:R-:W-:Y:S02]  /*06d0*/  FSEL R0, R0, 1, P0 ;  /* 0x3f80000000007808 */ /* 0x000fe40000000000 */
[----:B-1----:R-:W-:Y:S02]  /*06e0*/  DMUL R6, R18, R8 ;  /* 0x0000000812067228 */ /* 0x002fe40000000000 */
[----:B------:R-:W-:-:S06]  /*06f0*/  FSEL R12, R11, -0.00019574658654164522886, !P0 ;  /* 0xb94d41530b0c7808 */ /* 0x000fcc0004000000 */
[----:B------:R-:W-:Y:S01]  /*0700*/  DFMA R10, R6, -100, R18 ;  /* 0xc0590000060a782b */ /* 0x000fe20000000012 */
[----:B------:R-:W-:-:S04]  /*0710*/  FFMA R12, R5, R12, R14 ;  /* 0x0000000c050c7223 */ /* 0x000fc8000000000e */
[C---:B------:R-:W-:Y:S01]  /*0720*/  FFMA R12, R5.reuse, R12, R13 ;  /* 0x0000000c050c7223 */ /* 0x040fe2000000000d */
[----:B------:R-:W-:Y:S02]  /*0730*/  FFMA R5, R5, R0, RZ ;  /* 0x0000000005057223 */ /* 0x000fe400000000ff */
[----:B------:R-:W-:Y:S02]  /*0740*/  DFMA R6, R8, R10, R6 ;  /* 0x0000000a0806722b */ /* 0x000fe40000000006 */
[----:B------:R-:W-:Y:S01]  /*0750*/  FFMA R0, R5, R12, R0 ;  /* 0x0000000c05007223 */ /* 0x000fe20000000000 */
[----:B------:R-:W-:-:S03]  /*0760*/  IMAD.MOV.U32 R5, RZ, RZ, 0x40590000 ;  /* 0x40590000ff057424 */ /* 0x000fc600078e00ff */
[----:B------:R-:W-:Y:S01]  /*0770*/  @P1 FADD R0, RZ, -R0 ;  /* 0x80000000ff001221 */ /* 0x000fe20000000000 */
[----:B------:R-:W-:-:S03]  /*0780*/  FSETP.GEU.AND P1, PT, |R19|, 6.5827683646048100446e-37, PT ;  /* 0x036000001300780b */ /* 0x000fc60003f2e200 */
[----:B------:R-:W-:Y:S01]  /*0790*/  FFMA R4, RZ, 3.390625, R7 ;  /* 0x40590000ff047823 */ /* 0x000fe20000000007 */
[----:B------:R0:W1:Y:S04]  /*07a0*/  F2F.F64.F32 R20, R0 ;  /* 0x0000000000147310 */ /* 0x0000680000201800 */
[----:B------:R-:W-:-:S13]  /*07b0*/  FSETP.GT.AND P0, PT, |R4|, 1.469367938527859385e-39, PT ;  /* 0x001000000400780b */ /* 0x000fda0003f04200 */
[----:B01----:R-:W-:Y:S05]  /*07c0*/  @P0 BRA P1, `(.L_x_5) ;  /* 0x0000000000180947 */ /* 0x003fea0000800000 */
[----:B------:R-:W-:Y:S01]  /*07d0*/  IMAD.MOV.U32 R12, RZ, RZ, R18 ;  /* 0x000000ffff0c7224 */ /* 0x000fe200078e0012 */
[----:B------:R-:W-:Y:S01]  /*07e0*/  MOV R0, 0x810 ;  /* 0x0000081000007802 */ /* 0x000fe20000000f00 */
[----:B------:R-:W-:-:S07]  /*07f0*/  IMAD.MOV.U32 R13, RZ, RZ, R19 ;  /* 0x000000ffff0d7224 */ /* 0x000fce00078e0013 */
[----:B------:R-:W-:Y:S05]  /*0800*/  CALL.REL.NOINC `($__internal_0_$__cuda_sm20_div_rn_f64_full) ;  /* 0x0000000400e47944 */ /* 0x000fea0003c00000 */
[----:B------:R-:W-:Y:S02]  /*0810*/  IMAD.MOV.U32 R6, RZ, RZ, R24 ;  /* 0x000000ffff067224 */ /* 0x000fe400078e0018 */
[----:B------:R-:W-:-:S07]  /*0820*/  IMAD.MOV.U32 R7, RZ, RZ, R25 ;  /* 0x000000ffff077224 */ /* 0x000fce00078e0019 */
.L_x_5:
[----:B------:R-:W-:Y:S05]  /*0830*/  BSYNC.RECONVERGENT B0 ;  /* 0x0000000000007941 */ /* 0x000fea0003800200 */
.L_x_4:
[----:B------:R-:W-:Y:S01]  /*0840*/  FADD R9, R3, R28 ;  /* 0x0000001c03097221 */ /* 0x000fe20000000000 */
[----:B------:R-:W-:Y:S01]  /*0850*/  DFMA R20, R20, R6, R18 ;  /* 0x000000061414722b */ /* 0x000fe20000000012 */
[----:B------:R-:W-:Y:S02]  /*0860*/  BSSY.RECONVERGENT B0, `(.L_x_6) ;  /* 0x000003e000007945 */ /* 0x000fe40003800200 */
[C---:B------:R-:W-:Y:S01]  /*0870*/  FMUL R4, R9.reuse, 0.63661974668502807617 ;  /* 0x3f22f98309047820 */ /* 0x040fe20000400000 */
[----:B------:R-:W-:Y:S02]  /*0880*/  FSETP.GE.AND P0, PT, |R9|, 105615, PT ;  /* 0x47ce47800900780b */ /* 0x000fe40003f06200 */
[----:B------:R0:W1:Y:S08]  /*0890*/  F2F.F32.F64 R26, R20 ;  /* 0x00000014001a7310 */ /* 0x0000700000301000 */
[----:B------:R-:W2:Y:S02]  /*08a0*/  F2I.NTZ R4, R4 ;  /* 0x0000000400047305 */ /* 0x000ea40000203100 */
[----:B--2---:R-:W-:-:S05]  /*08b0*/  I2FP.F32.S32 R0, R4 ;  /* 0x0000000400007245 */ /* 0x004fca0000201400 */
[----:B------:R-:W-:-:S04]  /*08c0*/  FFMA R7, R0, -1.5707962512969970703, R9 ;  /* 0xbfc90fda00077823 */ /* 0x000fc80000000009 */
[----:B------:R-:W-:-:S04]  /*08d0*/  FFMA R7, R0, -7.5497894158615963534e-08, R7 ;  /* 0xb3a2216800077823 */ /* 0x000fc80000000007 */
[----:B------:R-:W-:Y:S01]  /*08e0*/  FFMA R0, R0, -5.3903029534742383927e-15, R7 ;  /* 0xa7c234c500007823 */ /* 0x000fe20000000007 */
[----:B01----:R-:W-:Y:S06]  /*08f0*/  @!P0 BRA `(.L_x_7) ;  /* 0x0000000000d08947 */ /* 0x003fec0003800000 */
[----:B------:R-:W-:-:S13]  /*0900*/  FSETP.NEU.AND P0, PT, |R9|, +INF , PT ;  /* 0x7f8000000900780b */ /* 0x000fda0003f0d200 */
[----:B------:R-:W-:Y:S05]  /*0910*/  @!P0 BRA `(.L_x_8) ;  /* 0x0000000000c08947 */ /* 0x000fea0003800000 */
[----:B------:R-:W0:Y:S01]  /*0920*/  LDC.64 R6, c[0x4][0x40] ;  /* 0x01001000ff067b82 */ /* 0x000e220000000a00 */
[----:B------:R-:W-:Y:S01]  /*0930*/  IMAD.SHL.U32 R0, R9, 0x100, RZ ;  /* 0x0000010009007824 */ /* 0x000fe200078e00ff */
[----:B------:R-:W-:Y:S01]  /*0940*/  UMOV UR6, URZ ;  /* 0x000000ff00067c82 */ /* 0x000fe20008000000 */
[----:B------:R-:W-:Y:S02]  /*0950*/  IMAD.MOV.U32 R8, RZ, RZ, RZ ;  /* 0x000000ffff087224 */ /* 0x000fe400078e00ff */
[----:B------:R-:W-:Y:S01]  /*0960*/  IMAD.MOV.U32 R4, RZ, RZ, RZ ;  /* 0x000000ffff047224 */ /* 0x000fe200078e00ff */
[----:B------:R-:W-:-:S07]  /*0970*/  LOP3.LUT R17, R0, 0x80000000, RZ, 0xfc, !PT ;  /* 0x8000000000117812 */ /* 0x000fce00078efcff */
.L_x_9:
[----:B0-----:R-:W-:-:S06]  /*0980*/  IMAD.WIDE.U32 R10, R4, 0x4, R6 ;  /* 0x00000004040a7825 */ /* 0x001fcc00078e0006 */
[----:B------:R-:W2:Y:S01]  /*0990*/  LDG.E.CONSTANT R10, desc[UR8][R10.64] ;  /* 0x000000080a0a7981 */ /* 0x000ea2000c1e9900 */
[C---:B-1----:R-:W-:Y:S02]  /*09a0*/  IMAD R0, R4.reuse, 0x4, R1 ;  /* 0x0000000404007824 */ /* 0x042fe400078e0201 */
[----:B------:R-:W-:-:S05]  /*09b0*/  VIADD R4, R4, 0x1 ;  /* 0x0000000104047836 */ /* 0x000fca0000000000 */
[----:B------:R-:W-:Y:S01]  /*09c0*/  ISETP.NE.AND P0, PT, R4, 0x6, PT ;  /* 0x000000060400780c */ /* 0x000fe20003f05270 */
[----:B--2---:R-:W-:-:S03]  /*09d0*/  IMAD.WIDE.U32 R12, R10, R17, RZ ;  /* 0x000000110a0c7225 */ /* 0x004fc600078e00ff */
[----:B------:R-:W-:-:S04]  /*09e0*/  IADD3 R15, P1, PT, R12, R8, RZ ;  /* 0x000000080c0f7210 */ /* 0x000fc80007f3e0ff */
[----:B------:R-:W-:Y:S01]  /*09f0*/  IADD3.X R8, PT, PT, R13, UR6, RZ, P1, !PT ;  /* 0x000000060d087c10 */ /* 0x000fe20008ffe4ff */
[----:B------:R1:W-:Y:S04]  /*0a00*/  STL [R0], R15 ;  /* 0x0000000f00007387 */ /* 0x0003e80000100800 */
[----:B------:R-:W-:Y:S05]  /*0a10*/  @P0 BRA `(.L_x_9) ;  /* 0xfffffffc00d80947 */ /* 0x000fea000383ffff */
[----:B------:R-:W-:Y:S01]  /*0a20*/  SHF.R.U32.HI R6, RZ, 0x17, R9 ;  /* 0x00000017ff067819 */ /* 0x000fe20000011609 */
[----:B------:R0:W-:Y:S03]  /*0a30*/  STL [R1+0x18], R8 ;  /* 0x0000180801007387 */ /* 0x0001e60000100800 */
[C---:B-1----:R-:W-:Y:S02]  /*0a40*/  LOP3.LUT R0, R6.reuse, 0xe0, RZ, 0xc0, !PT ;  /* 0x000000e006007812 */ /* 0x042fe400078ec0ff */
        /* <DEDUP_REMOVED lines=13> */
[C-C-:B------:R-:W-:Y:S01]  /*0b20*/  SHF.L.W.U32.HI R4, R7.reuse, 0x2, R0.reuse ;  /* 0x0000000207047819 */ /* 0x140fe20000010e00 */
[----:B------:R-:W-:Y:S01]  /*0b30*/  IMAD.SHL.U32 R7, R7, 0x4, RZ ;  /* 0x0000000407077824 */ /* 0x000fe200078e00ff */
[----:B------:R-:W-:Y:S02]  /*0b40*/  SHF.R.U32.HI R13, RZ, 0x1e, R0 ;  /* 0x0000001eff0d7819 */ /* 0x000fe40000011600 */
[----:B------:R-:W-:-:S02]  /*0b50*/  SHF.R.S32.HI R6, RZ, 0x1f, R4 ;  /* 0x0000001fff067819 */ /* 0x000fc40000011404 */
[----:B------:R-:W-:Y:S02]  /*0b60*/  LOP3.LUT R9, R4, R9, RZ, 0x3c, !PT ;  /* 0x0000000904097212 */ /* 0x000fe400078e3cff */
[C---:B------:R-:W-:Y:S02]  /*0b70*/  LOP3.LUT R10, R6.reuse, R7, RZ, 0x3c, !PT ;  /* 0x00000007060a7212 */ /* 0x040fe400078e3cff */
[----:B------:R-:W-:Y:S02]  /*0b80*/  LOP3.LUT R11, R6, R4, RZ, 0x3c, !PT ;  /* 0x00000004060b7212 */ /* 0x000fe400078e3cff */
[----:B------:R-:W-:Y:S02]  /*0b90*/  LEA.HI R4, R4, R13, RZ, 0x1 ;  /* 0x0000000d04047211 */ /* 0x000fe400078f08ff */
[----:B------:R-:W-:Y:S02]  /*0ba0*/  ISETP.GE.AND P1, PT, R9, RZ, PT ;  /* 0x000000ff0900720c */ /* 0x000fe40003f26270 */
[----:B------:R-:W1:Y:S01]  /*0bb0*/  I2F.F64.S64 R10, R10 ;  /* 0x0000000a000a7312 */ /* 0x000e620000301c00 */
[----:B------:R-:W-:-:S04]  /*0bc0*/  IMAD.MOV R0, RZ, RZ, -R4 ;  /* 0x000000ffff007224 */ /* 0x000fc800078e0a04 */
[----:B------:R-:W-:Y:S01]  /*0bd0*/  @!P0 IMAD.MOV.U32 R4, RZ, RZ, R0 ;  /* 0x000000ffff048224 */ /* 0x000fe200078e0000 */
[----:B-1----:R-:W-:-:S10]  /*0be0*/  DMUL R6, R10, UR6 ;  /* 0x000000060a067c28 */ /* 0x002fd40008000000 */
[----:B------:R-:W1:Y:S02]  /*0bf0*/  F2F.F32.F64 R6, R6 ;  /* 0x0000000600067310 */ /* 0x000e640000301000 */
[----:B-1----:R-:W-:Y:S01]  /*0c00*/  FSEL R0, -R6, R6, !P1 ;  /* 0x0000000606007208 */ /* 0x002fe20004800100 */
[----:B0-----:R-:W-:Y:S06]  /*0c10*/  BRA `(.L_x_7) ;  /* 0x0000000000087947 */ /* 0x001fec0003800000 */
.L_x_8:
[----:B------:R-:W-:Y:S01]  /*0c20*/  FMUL R0, RZ, R9 ;  /* 0x00000009ff007220 */ /* 0x000fe20000400000 */
[----:B------:R-:W-:-:S07]  /*0c30*/  IMAD.MOV.U32 R4, RZ, RZ, RZ ;  /* 0x000000ffff047224 */ /* 0x000fce00078e00ff */
.L_x_7:
[----:B------:R-:W-:Y:S05]  /*0c40*/  BSYNC.RECONVERGENT B0 ;  /* 0x0000000000007941 */ /* 0x000fea0003800200 */
.L_x_6:
[----:B------:R-:W0:Y:S01]  /*0c50*/  MUFU.RCP64H R7, 100 ;  /* 0x4059000000077908 */ /* 0x000e220000001800 */
[----:B------:R-:W-:Y:S02]  /*0c60*/  IMAD.MOV.U32 R8, RZ, RZ, 0x0 ;  /* 0x00000000ff087424 */ /* 0x000fe400078e00ff */
[----:B------:R-:W-:Y:S01]  /*0c70*/  FMUL R13, R0, R0 ;  /* 0x00000000000d7220 */ /* 0x000fe20000400000 */
[----:B------:R-:W-:Y:S01]  /*0c80*/  IMAD.MOV.U32 R9, RZ, RZ, 0x40590000 ;  /* 0x40590000ff097424 */ /* 0x000fe200078e00ff */
[----:B------:R-:W-:Y:S01]  /*0c90*/  LOP3.LUT P1, RZ, R4, 0x2, RZ, 0xc0, !PT ;  /* 0x0000000204ff7812 */ /* 0x000fe2000782c0ff */
[----:B------:R-:W-:Y:S01]  /*0ca0*/  IMAD.MOV.U32 R6, RZ, RZ, 0x1 ;  /* 0x00000001ff067424 */ /* 0x000fe200078e00ff */
[----:B------:R-:W-:Y:S01]  /*0cb0*/  BSSY.RECONVERGENT B0, `(.L_x_10) ;  /* 0x0000024000007945 */ /* 0x000fe20003800200 */
[----:B------:R-:W-:Y:S01]  /*0cc0*/  IMAD.MOV.U32 R14, RZ, RZ, 0x3d2aaabb ;  /* 0x3d2aaabbff0e7424 */ /* 0x000fe200078e00ff */
[----:B------:R-:W1:Y:S01]  /*0cd0*/  F2F.F64.F32 R18, R28 ;  /* 0x0000001c00127310 */ /* 0x000e620000201800 */
[----:B------:R-:W-:-:S02]  /*0ce0*/  IMAD.MOV.U32 R15, RZ, RZ, 0x3effffff ;  /* 0x3effffffff0f7424 */ /* 0x000fc400078e00ff */
[----:B0-----:R-:W-:-:S08]  /*0cf0*/  DFMA R10, R6, -R8, 1 ;  /* 0x3ff00000060a742b */ /* 0x001fd00000000808 */
[----:B------:R-:W-:-:S08]  /*0d00*/  DFMA R10, R10, R10, R10 ;  /* 0x0000000a0a0a722b */ /* 0x000fd0000000000a */
[----:B------:R-:W-:Y:S01]  /*0d10*/  DFMA R10, R6, R10, R6 ;  /* 0x0000000a060a722b */ /* 0x000fe20000000006 */
[----:B------:R-:W-:-:S07]  /*0d20*/  IMAD.MOV.U32 R6, RZ, RZ, 0x37cbac00 ;  /* 0x37cbac00ff067424 */ /* 0x000fce00078e00ff */
[----:B------:R-:W-:-:S08]  /*0d30*/  DFMA R8, R10, -R8, 1 ;  /* 0x3ff000000a08742b */ /* 0x000fd00000000808 */
[----:B------:R-:W-:Y:S01]  /*0d40*/  DFMA R8, R10, R8, R10 ;  /* 0x000000080a08722b */ /* 0x000fe2000000000a */
[----:B------:R-:W-:Y:S01]  /*0d50*/  LOP3.LUT R10, R4, 0x1, RZ, 0xc0, !PT ;  /* 0x00000001040a7812 */ /* 0x000fe200078ec0ff */
[----:B------:R-:W-:-:S03]  /*0d60*/  FFMA R11, R13, R6, -0.0013887860113754868507 ;  /* 0xbab607ed0d0b7423 */ /* 0x000fc60000000006 */
[----:B------:R-:W-:-:S03]  /*0d70*/  ISETP.NE.U32.AND P0, PT, R10, 0x1, PT ;  /* 0x000000010a00780c */ /* 0x000fc60003f05070 */
[----:B-1----:R-:W-:Y:S01]  /*0d80*/  DMUL R6, R8, R18 ;  /* 0x0000001208067228 */ /* 0x002fe20000000000 */
[----:B------:R-:W-:Y:S02]  /*0d90*/  FSEL R12, R11, -0.00019574658654164522886, !P0 ;  /* 0xb94d41530b0c7808 */ /* 0x000fe40004000000 */
[----:B------:R-:W-:Y:S02]  /*0da0*/  FSEL R14, R14, 0.0083327032625675201416, !P0 ;  /* 0x3c0885e40e0e7808 */ /* 0x000fe40004000000 */
[----:B------:R-:W-:-:S03]  /*0db0*/  FSEL R15, -R15, -0.16666662693023681641, !P0 ;  /* 0xbe2aaaa80f0f7808 */ /* 0x000fc60004000100 */
[----:B------:R-:W-:Y:S01]  /*0dc0*/  DFMA R10, R6, -100, R18 ;  /* 0xc0590000060a782b */ /* 0x000fe20000000012 */
[----:B------:R-:W-:Y:S01]  /*0dd0*/  FFMA R12, R13, R12, R14 ;  /* 0x0000000c0d0c7223 */ /* 0x000fe2000000000e */
[----:B------:R-:W-:-:S03]  /*0de0*/  FSEL R0, R0, 1, P0 ;  /* 0x3f80000000007808 */ /* 0x000fc60000000000 */
[C---:B------:R-:W-:Y:S02]  /*0df0*/  FFMA R12, R13.reuse, R12, R15 ;  /* 0x0000000c0d0c7223 */ /* 0x040fe4000000000f */
[----:B------:R-:W-:Y:S01]  /*0e00*/  FFMA R13, R13, R0, RZ ;  /* 0x000000000d0d7223 */ /* 0x000fe200000000ff */
[----:B------:R-:W-:-:S03]  /*0e10*/  DFMA R6, R8, R10, R6 ;  /* 0x0000000a0806722b */ /* 0x000fc60000000006 */
[----:B------:R-:W-:-:S04]  /*0e20*/  FFMA R0, R13, R12, R0 ;  /* 0x0000000c0d007223 */ /* 0x000fc80000000000 */
[----:B------:R-:W-:Y:S01]  /*0e30*/  @P1 FADD R0, RZ, -R0 ;  /* 0x80000000ff001221 */ /* 0x000fe20000000000 */
[----:B------:R-:W-:Y:S02]  /*0e40*/  FSETP.GEU.AND P1, PT, |R19|, 6.5827683646048100446e-37, PT ;  /* 0x036000001300780b */ /* 0x000fe40003f2e200 */
        /* <DEDUP_REMOVED lines=10> */
.L_x_11:
[----:B------:R-:W-:Y:S05]  /*0ef0*/  BSYNC.RECONVERGENT B0 ;  /* 0x0000000000007941 */ /* 0x000fea0003800200 */
.L_x_10:
[----:B------:R-:W-:-:S06]  /*0f00*/  DFMA R20, R20, R6, R18 ;  /* 0x000000061414722b */ /* 0x000fcc0000000012 */
[----:B------:R0:W1:Y:S01]  /*0f10*/  F2F.F32.F64 R28, R20 ;  /* 0x00000014001c7310 */ /* 0x0000620000301000 */
[----:B------:R-:W-:Y:S05]  /*0f20*/  BRA.U UP0, `(.L_x_12) ;  /* 0xfffffff1007c7547 */ /* 0x000fea000b83ffff */
.L_x_0:
[----:B------:R-:W2:Y:S08]  /*0f30*/  LDC.64 R4, c[0x0][0x380] ;  /* 0x0000e000ff047b82 */ /* 0x000eb00000000a00 */
[----:B------:R-:W3:Y:S01]  /*0f40*/  LDC R7, c[0x0][0x390] ;  /* 0x0000e400ff077b82 */ /* 0x000ee20000000800 */
[----:B--2---:R-:W-:-:S05]  /*0f50*/  IMAD.WIDE R2, R2, 0x4, R4 ;  /* 0x0000000402027825 */ /* 0x004fca00078e0204 */
[----:B-----5:R-:W-:Y:S01]  /*0f60*/  STG.E desc[UR8][R2.64], R26 ;  /* 0x0000001a02007986 */ /* 0x020fe2000c101908 */
[----:B---3--:R-:W-:-:S05]  /*0f70*/  IMAD.WIDE R4, R7, 0x4, R2 ;  /* 0x0000000407047825 */ /* 0x008fca00078e0202 */
[----:B-1----:R-:W-:Y:S01]  /*0f80*/  STG.E desc[UR8][R4.64], R28 ;  /* 0x0000001c04007986 */ /* 0x002fe2000c101908 */
[----:B------:R-:W-:Y:S05]  /*0f90*/  EXIT ;  /* 0x000000000000794d */ /* 0x000fea0003800000 */
        .weak           $__internal_0_$__cuda_sm20_div_rn_f64_full
        .type           $__internal_0_$__cuda_sm20_div_rn_f64_full,@function
        .size           $__internal_0_$__cuda_sm20_div_rn_f64_full,(.L_x_19 - $__internal_0_$__cuda_sm20_div_rn_f64_full)
$__internal_0_$__cuda_sm20_div_rn_f64_full:
[C---:B------:R-:W-:Y:S01]  /*0fa0*/  FSETP.GEU.AND P0, PT, |R5|.reuse, 1.469367938527859385e-39, PT ;  /* 0x001000000500780b */ /* 0x040fe20003f0e200 */
[----:B------:R-:W-:Y:S01]  /*0fb0*/  IMAD.U32 R10, RZ, RZ, UR5 ;  /* 0x00000005ff0a7e24 */ /* 0x000fe2000f8e00ff */
[----:B------:R-:W-:Y:S01]  /*0fc0*/  LOP3.LUT R4, R5, 0x800fffff, RZ, 0xc0, !PT ;  /* 0x800fffff05047812 */ /* 0x000fe200078ec0ff */
[----:B------:R-:W-:Y:S01]  /*0fd0*/  IMAD.MOV.U32 R11, RZ, RZ, R5 ;  /* 0x000000ffff0b7224 */ /* 0x000fe200078e0005 */
[C---:B------:R-:W-:Y:S01]  /*0fe0*/  FSETP.GEU.AND P2, PT, |R13|.reuse, 1.469367938527859385e-39, PT ;  /* 0x001000000d00780b */ /* 0x040fe20003f4e200 */
[----:B------:R-:W-:Y:S01]  /*0ff0*/  IMAD.U32 R8, RZ, RZ, UR5 ;  /* 0x00000005ff087e24 */ /* 0x000fe2000f8e00ff */
[----:B------:R-:W-:Y:S01]  /*1000*/  LOP3.LUT R9, R4, 0x3ff00000, RZ, 0xfc, !PT ;  /* 0x3ff0000004097812 */ /* 0x000fe200078efcff */
[----:B------:R-:W-:Y:S01]  /*1010*/  IMAD.MOV.U32 R14, RZ, RZ, 0x1 ;  /* 0x00000001ff0e7424 */ /* 0x000fe200078e00ff */
[----:B------:R-:W-:Y:S01]  /*1020*/  LOP3.LUT R4, R13, 0x7ff00000, RZ, 0xc0, !PT ;  /* 0x7ff000000d047812 */ /* 0x000fe200078ec0ff */
[----:B------:R-:W-:Y:S01]  /*1030*/  IMAD.MOV.U32 R6, RZ, RZ, 0x1ca00000 ;  /* 0x1ca00000ff067424 */ /* 0x000fe200078e00ff */
[----:B------:R-:W-:Y:S01]  /*1040*/  LOP3.LUT R7, R5, 0x7ff00000, RZ, 0xc0, !PT ;  /* 0x7ff0000005077812 */ /* 0x000fe200078ec0ff */
[----:B------:R-:W-:Y:S02]  /*1050*/  BSSY.RECONVERGENT B1, `(.L_x_13) ;  /* 0x000004e000017945 */ /* 0x000fe40003800200 */
[----:B------:R-:W-:Y:S01]  /*1060*/  @!P0 DMUL R8, R10, 8.98846567431157953865e+307 ;  /* 0x7fe000000a088828 */ /* 0x000fe20000000000 */
[----:B------:R-:W-:-:S03]  /*1070*/  ISETP.GE.U32.AND P1, PT, R4, R7, PT ;  /* 0x000000070400720c */ /* 0x000fc60003f26070 */
[----:B------:R-:W-:Y:S01]  /*1080*/  @!P2 LOP3.LUT R23, R11, 0x7ff00000, RZ, 0xc0, !PT ;  /* 0x7ff000000b17a812 */ /* 0x000fe200078ec0ff */
[----:B------:R-:W-:Y:S01]  /*1090*/  @!P2 IMAD.MOV.U32 R22, RZ, RZ, RZ ;  /* 0x000000ffff16a224 */ /* 0x000fe200078e00ff */
[----:B------:R-:W0:Y:S02]  /*10a0*/  MUFU.RCP64H R15, R9 ;  /* 0x00000009000f7308 */ /* 0x000e240000001800 */
[----:B------:R-:W-:Y:S02]  /*10b0*/  @!P2 ISETP.GE.U32.AND P3, PT, R4, R23, PT ;  /* 0x000000170400a20c */ /* 0x000fe40003f66070 */
[----:B------:R-:W-:Y:S02]  /*10c0*/  @!P0 LOP3.LUT R7, R9, 0x7ff00000, RZ, 0xc0, !PT ;  /* 0x7ff0000009078812 */ /* 0x000fe400078ec0ff */
[----:B------:R-:W-:Y:S01]  /*10d0*/  @!P2 SEL R23, R6, 0x63400000, !P3 ;  /* 0x634000000617a807 */ /* 0x000fe20005800000 */
[----:B0-----:R-:W-:-:S08]  /*10e0*/  DFMA R16, R14, -R8, 1 ;  /* 0x3ff000000e10742b */ /* 0x001fd00000000808 */
[----:B------:R-:W-:-:S08]  /*10f0*/  DFMA R16, R16, R16, R16 ;  /* 0x000000101010722b */ /* 0x000fd00000000010 */
[----:B------:R-:W-:Y:S01]  /*1100*/  DFMA R16, R14, R16, R14 ;  /* 0x000000100e10722b */ /* 0x000fe2000000000e */
[--C-:B------:R-:W-:Y:S02]  /*1110*/  @!P2 LOP3.LUT R14, R23, 0x80000000, R13.reuse, 0xf8, !PT ;  /* 0x80000000170ea812 */ /* 0x100fe400078ef80d */
[----:B------:R-:W-:Y:S02]  /*1120*/  SEL R15, R6, 0x63400000, !P1 ;  /* 0x63400000060f7807 */ /* 0x000fe40004800000 */
[----:B------:R-:W-:Y:S01]  /*1130*/  @!P2 LOP3.LUT R23, R14, 0x100000, RZ, 0xfc, !PT ;  /* 0x001000000e17a812 */ /* 0x000fe200078efcff */
[----:B------:R-:W-:Y:S02]  /*1140*/  IMAD.MOV.U32 R14, RZ, RZ, R12 ;  /* 0x000000ffff0e7224 */ /* 0x000fe400078e000c */
[----:B------:R-:W-:Y:S01]  /*1150*/  DFMA R24, R16, -R8, 1 ;  /* 0x3ff000001018742b */ /* 0x000fe20000000808 */
[----:B------:R-:W-:-:S06]  /*1160*/  LOP3.LUT R15, R15, 0x800fffff, R13, 0xf8, !PT ;  /* 0x800fffff0f0f7812 */ /* 0x000fcc00078ef80d */
[----:B------:R-:W-:Y:S02]  /*1170*/  @!P2 DFMA R14, R14, 2, -R22 ;  /* 0x400000000e0ea82b */ /* 0x000fe40000000816 */
[----:B------:R-:W-:-:S08]  /*1180*/  DFMA R24, R16, R24, R16 ;  /* 0x000000181018722b */ /* 0x000fd00000000010 */
[----:B------:R-:W-:-:S08]  /*1190*/  DMUL R22, R24, R14 ;  /* 0x0000000e18167228 */ /* 0x000fd00000000000 */
[----:B------:R-:W-:-:S08]  /*11a0*/  DFMA R16, R22, -R8, R14 ;  /* 0x800000081610722b */ /* 0x000fd0000000000e */
[----:B------:R-:W-:Y:S01]  /*11b0*/  DFMA R16, R24, R16, R22 ;  /* 0x000000101810722b */ /* 0x000fe20000000016 */
[----:B------:R-:W-:Y:S01]  /*11c0*/  IMAD.MOV.U32 R22, RZ, RZ, R4 ;  /* 0x000000ffff167224 */ /* 0x000fe200078e0004 */
[----:B------:R-:W-:Y:S01]  /*11d0*/  @!P2 LOP3.LUT R22, R15, 0x7ff00000, RZ, 0xc0, !PT ;  /* 0x7ff000000f16a812 */ /* 0x000fe200078ec0ff */
[----:B------:R-:W-:-:S04]  /*11e0*/  VIADD R24, R7, 0xffffffff ;  /* 0xffffffff07187836 */ /* 0x000fc80000000000 */
[----:B------:R-:W-:-:S05]  /*11f0*/  VIADD R23, R22, 0xffffffff ;  /* 0xffffffff16177836 */ /* 0x000fca0000000000 */
[----:B------:R-:W-:-:S04]  /*1200*/  ISETP.GT.U32.AND P0, PT, R23, 0x7feffffe, PT ;  /* 0x7feffffe1700780c */ /* 0x000fc80003f04070 */
[----:B------:R-:W-:-:S13]  /*1210*/  ISETP.GT.U32.OR P0, PT, R24, 0x7feffffe, P0 ;  /* 0x7feffffe1800780c */ /* 0x000fda0000704470 */
[----:B------:R-:W-:Y:S05]  /*1220*/  @P0 BRA `(.L_x_14) ;  /* 0x00000000006c0947 */ /* 0x000fea0003800000 */
[----:B------:R-:W-:-:S04]  /*1230*/  LOP3.LUT R13, R11, 0x7ff00000, RZ, 0xc0, !PT ;  /* 0x7ff000000b0d7812 */ /* 0x000fc800078ec0ff */
[CC--:B------:R-:W-:Y:S02]  /*1240*/  VIADDMNMX R7, R4.reuse, -R13.reuse, 0xb9600000, !PT ;  /* 0xb960000004077446 */ /* 0x0c0fe4000780090d */
[----:B------:R-:W-:Y:S02]  /*1250*/  ISETP.GE.U32.AND P0, PT, R4, R13, PT ;  /* 0x0000000d0400720c */ /* 0x000fe40003f06070 */
[----:B------:R-:W-:Y:S02]  /*1260*/  VIMNMX R4, PT, PT, R7, 0x46a00000, PT ;  /* 0x46a0000007047848 */ /* 0x000fe40003fe0100 */
[----:B------:R-:W-:Y:S01]  /*1270*/  SEL R7, R6, 0x63400000, !P0 ;  /* 0x6340000006077807 */ /* 0x000fe20004000000 */
[----:B------:R-:W-:-:S04]  /*1280*/  IMAD.MOV.U32 R6, RZ, RZ, RZ ;  /* 0x000000ffff067224 */ /* 0x000fc800078e00ff */
[----:B------:R-:W-:-:S04]  /*1290*/  IMAD.IADD R4, R4, 0x1, -R7 ;  /* 0x0000000104047824 */ /* 0x000fc800078e0a07 */
[----:B------:R-:W-:-:S06]  /*12a0*/  VIADD R7, R4, 0x7fe00000 ;  /* 0x7fe0000004077836 */ /* 0x000fcc0000000000 */
[----:B------:R-:W-:-:S10]  /*12b0*/  DMUL R24, R16, R6 ;  /* 0x0000000610187228 */ /* 0x000fd40000000000 */
[----:B------:R-:W-:-:S13]  /*12c0*/  FSETP.GTU.AND P0, PT, |R25|, 1.469367938527859385e-39, PT ;  /* 0x001000001900780b */ /* 0x000fda0003f0c200 */
[----:B------:R-:W-:Y:S05]  /*12d0*/  @P0 BRA `(.L_x_15) ;  /* 0x0000000000940947 */ /* 0x000fea0003800000 */
[----:B------:R-:W-:-:S06]  /*12e0*/  DFMA R8, R16, -R8, R14 ;  /* 0x800000081008722b */ /* 0x000fcc000000000e */
[----:B------:R-:W-:-:S04]  /*12f0*/  IMAD.MOV.U32 R8, RZ, RZ, RZ ;  /* 0x000000ffff087224 */ /* 0x000fc800078e00ff */
[C---:B------:R-:W-:Y:S02]  /*1300*/  FSETP.NEU.AND P0, PT, R9.reuse, RZ, PT ;  /* 0x000000ff0900720b */ /* 0x040fe40003f0d000 */
[----:B------:R-:W-:-:S04]  /*1310*/  LOP3.LUT R11, R9, 0x80000000, R11, 0x48, !PT ;  /* 0x80000000090b7812 */ /* 0x000fc800078e480b */
[----:B------:R-:W-:-:S07]  /*1320*/  LOP3.LUT R9, R11, R7, RZ, 0xfc, !PT ;  /* 0x000000070b097212 */ /* 0x000fce00078efcff */
[----:B------:R-:W-:Y:S05]  /*1330*/  @!P0 BRA `(.L_x_15) ;  /* 0x00000000007c8947 */ /* 0x000fea0003800000 */
[----:B------:R-:W-:Y:S01]  /*1340*/  IMAD.MOV R7, RZ, RZ, -R4 ;  /* 0x000000ffff077224 */ /* 0x000fe200078e0a04 */
[----:B------:R-:W-:Y:S01]  /*1350*/  DMUL.RP R8, R16, R8 ;  /* 0x0000000810087228 */ /* 0x000fe20000008000 */
[----:B------:R-:W-:-:S06]  /*1360*/  IMAD.MOV.U32 R6, RZ, RZ, RZ ;  /* 0x000000ffff067224 */ /* 0x000fcc00078e00ff */
[----:B------:R-:W-:-:S03]  /*1370*/  DFMA R6, R24, -R6, R16 ;  /* 0x800000061806722b */ /* 0x000fc60000000010 */
[----:B------:R-:W-:-:S03]  /*1380*/  LOP3.LUT R11, R9, R11, RZ, 0x3c, !PT ;  /* 0x0000000b090b7212 */ /* 0x000fc600078e3cff */
[----:B------:R-:W-:-:S04]  /*1390*/  IADD3 R6, PT, PT, -R4, -0x43300000, RZ ;  /* 0xbcd0000004067810 */ /* 0x000fc80007ffe1ff */
[----:B------:R-:W-:-:S04]  /*13a0*/  FSETP.NEU.AND P0, PT, |R7|, R6, PT ;  /* 0x000000060700720b */ /* 0x000fc80003f0d200 */
[----:B------:R-:W-:Y:S02]  /*13b0*/  FSEL R24, R8, R24, !P0 ;  /* 0x0000001808187208 */ /* 0x000fe40004000000 */
[----:B------:R-:W-:Y:S01]  /*13c0*/  FSEL R25, R11, R25, !P0 ;  /* 0x000000190b197208 */ /* 0x000fe20004000000 */
[----:B------:R-:W-:Y:S06]  /*13d0*/  BRA `(.L_x_15) ;  /* 0x0000000000547947 */ /* 0x000fec0003800000 */
.L_x_14:
[----:B------:R-:W-:-:S14]  /*13e0*/  DSETP.NAN.AND P0, PT, R12, R12, PT ;  /* 0x0000000c0c00722a */ /* 0x000fdc0003f08000 */
[----:B------:R-:W-:Y:S05]  /*13f0*/  @P0 BRA `(.L_x_16) ;  /* 0x0000000000440947 */ /* 0x000fea0003800000 */
[----:B------:R-:W-:-:S14]  /*1400*/  DSETP.NAN.AND P0, PT, R10, R10, PT ;  /* 0x0000000a0a00722a */ /* 0x000fdc0003f08000 */
[----:B------:R-:W-:Y:S05]  /*1410*/  @P0 BRA `(.L_x_17) ;  /* 0x0000000000300947 */ /* 0x000fea0003800000 */
[----:B------:R-:W-:Y:S01]  /*1420*/  ISETP.NE.AND P0, PT, R22, R7, PT ;  /* 0x000000071600720c */ /* 0x000fe20003f05270 */
[----:B------:R-:W-:Y:S02]  /*1430*/  IMAD.MOV.U32 R24, RZ, RZ, 0x0 ;  /* 0x00000000ff187424 */ /* 0x000fe400078e00ff */
[----:B------:R-:W-:-:S10]  /*1440*/  IMAD.MOV.U32 R25, RZ, RZ, -0x80000 ;  /* 0xfff80000ff197424 */ /* 0x000fd400078e00ff */
[----:B------:R-:W-:Y:S05]  /*1450*/  @!P0 BRA `(.L_x_15) ;  /* 0x0000000000348947 */ /* 0x000fea0003800000 */
[----:B------:R-:W-:Y:S02]  /*1460*/  ISETP.NE.AND P0, PT, R22, 0x7ff00000, PT ;  /* 0x7ff000001600780c */ /* 0x000fe40003f05270 */
[----:B------:R-:W-:Y:S02]  /*1470*/  LOP3.LUT R25, R13, 0x80000000, R11, 0x48, !PT ;  /* 0x800000000d197812 */ /* 0x000fe400078e480b */
[----:B------:R-:W-:-:S13]  /*1480*/  ISETP.EQ.OR P0, PT, R7, RZ, !P0 ;  /* 0x000000ff0700720c */ /* 0x000fda0004702670 */
[----:B------:R-:W-:Y:S01]  /*1490*/  @P0 LOP3.LUT R4, R25, 0x7ff00000, RZ, 0xfc, !PT ;  /* 0x7ff0000019040812 */ /* 0x000fe200078efcff */
[----:B------:R-:W-:Y:S02]  /*14a0*/  @!P0 IMAD.MOV.U32 R24, RZ, RZ, RZ ;  /* 0x000000ffff188224 */ /* 0x000fe400078e00ff */
[----:B------:R-:W-:Y:S02]  /*14b0*/  @P0 IMAD.MOV.U32 R24, RZ, RZ, RZ ;  /* 0x000000ffff180224 */ /* 0x000fe400078e00ff */
[----:B------:R-:W-:Y:S01]  /*14c0*/  @P0 IMAD.MOV.U32 R25, RZ, RZ, R4 ;  /* 0x000000ffff190224 */ /* 0x000fe200078e0004 */
[----:B------:R-:W-:Y:S06]  /*14d0*/  BRA `(.L_x_15) ;  /* 0x0000000000147947 */ /* 0x000fec0003800000 */
.L_x_17:
[----:B------:R-:W-:Y:S01]  /*14e0*/  LOP3.LUT R25, R11, 0x80000, RZ, 0xfc, !PT ;  /* 0x000800000b197812 */ /* 0x000fe200078efcff */
[----:B------:R-:W-:Y:S01]  /*14f0*/  IMAD.MOV.U32 R24, RZ, RZ, R10 ;  /* 0x000000ffff187224 */ /* 0x000fe200078e000a */
[----:B------:R-:W-:Y:S06]  /*1500*/  BRA `(.L_x_15) ;  /* 0x0000000000087947 */ /* 0x000fec0003800000 */
.L_x_16:
[----:B------:R-:W-:Y:S01]  /*1510*/  LOP3.LUT R25, R13, 0x80000, RZ, 0xfc, !PT ;  /* 0x000800000d197812 */ /* 0x000fe200078efcff */
[----:B------:R-:W-:-:S07]  /*1520*/  IMAD.MOV.U32 R24, RZ, RZ, R12 ;  /* 0x000000ffff187224 */ /* 0x000fce00078e000c */
.L_x_15:
[----:B------:R-:W-:Y:S05]  /*1530*/  BSYNC.RECONVERGENT B1 ;  /* 0x0000000000017941 */ /* 0x000fea0003800200 */
.L_x_13:
[----:B------:R-:W-:Y:S02]  /*1540*/  IMAD.MOV.U32 R6, RZ, RZ, R0 ;  /* 0x000000ffff067224 */ /* 0x000fe400078e0000 */
[----:B------:R-:W-:-:S04]  /*1550*/  IMAD.MOV.U32 R7, RZ, RZ, 0x0 ;  /* 0x00000000ff077424 */ /* 0x000fc800078e00ff */
[----:B------:R-:W-:Y:S05]  /*1560*/  RET.REL.NODEC R6 `(_Z8simPricePfS_ii) ;  /* 0xffffffe806a47950 */ /* 0x000fea0003c3ffff */
.L_x_18:
[----:B------:R-:W-:-:S00]  /*1570*/  BRA `(.L_x_18) ;  /* 0xfffffffc00fc7947 */ /* 0x000fc0000383ffff */
[----:B------:R-:W-:-:S00]  /*1580*/  NOP ;  /* 0x0000000000007918 */ /* 0x000fc00000000000 */
[----:B------:R-:W-:-:S00]  /*1590*/  NOP ;  /* 0x0000000000007918 */ /* 0x000fc00000000000 */
[----:B------:R-:W-:-:S00]  /*15a0*/  NOP ;  /* 0x0000000000007918 */ /* 0x000fc00000000000 */
[----:B------:R-:W-:-:S00]  /*15b0*/  NOP ;  /* 0x0000000000007918 */ /* 0x000fc00000000000 */
[----:B------:R-:W-:-:S00]  /*15c0*/  NOP ;  /* 0x0000000000007918 */ /* 0x000fc00000000000 */
[----:B------:R-:W-:-:S00]  /*15d0*/  NOP ;  /* 0x0000000000007918 */ /* 0x000fc00000000000 */
[----:B------:R-:W-:-:S00]  /*15e0*/  NOP ;  /* 0x0000000000007918 */ /* 0x000fc00000000000 */
[----:B------:R-:W-:-:S00]  /*15f0*/  NOP ;  /* 0x0000000000007918 */ /* 0x000fc00000000000 */
.L_x_19:


//--------------------- .nv.global.init           --------------------------
	.section	.nv.global.init,"aw",@progbits
	.align	4
.nv.global.init:
	.type		__cudart_i2opi_f,@object
	.size		__cudart_i2opi_f,(mrg32k3aM1SubSeq - __cudart_i2opi_f)
__cudart_i2opi_f:
        /*0000*/ 	.byte	0x41, 0x90, 0x43, 0x3c, 0x99, 0x95, 0x62, 0xdb, 0xc0, 0xdd, 0x34, 0xf5, 0xd1, 0x57, 0x27, 0xfc
        /*0010*/ 	.byte	0x29, 0x15, 0x44, 0x4e, 0x6e, 0x83, 0xf9, 0xa2
	.type		mrg32k3aM1SubSeq,@object
	.size		mrg32k3aM1SubSeq,(mrg32k3aM2SubSeq - mrg32k3aM1SubSeq)
mrg32k3aM1SubSeq:
        /*0018*/ 	.byte	0x0b, 0xcc, 0xee, 0x04, 0x73, 0x29, 0x8b, 0x6f, 0xf6, 0x53, 0x03, 0xf6, 0x23, 0xf6, 0xea, 0xda
        /* <DEDUP_REMOVED lines=125> */
	.type		mrg32k3aM2SubSeq,@object
	.size		mrg32k3aM2SubSeq,(mrg32k3aM1 - mrg32k3aM2SubSeq)
mrg32k3aM2SubSeq:
        /* <DEDUP_REMOVED lines=126> */
	.type		mrg32k3aM1,@object
	.size		mrg32k3aM1,(mrg32k3aM1Seq - mrg32k3aM1)
mrg32k3aM1:
        /* <DEDUP_REMOVED lines=144> */
	.type		mrg32k3aM1Seq,@object
	.size		mrg32k3aM1Seq,(mrg32k3aM2 - mrg32k3aM1Seq)
mrg32k3aM1Seq:
        /* <DEDUP_REMOVED lines=144> */
	.type		mrg32k3aM2,@object
	.size		mrg32k3aM2,(mrg32k3aM2Seq - mrg32k3aM2)
mrg32k3aM2:
        /* <DEDUP_REMOVED lines=144> */
	.type		mrg32k3aM2Seq,@object
	.size		mrg32k3aM2Seq,(precalc_xorwow_matrix - mrg32k3aM2Seq)
mrg32k3aM2Seq:
        /* <DEDUP_REMOVED lines=144> */
	.type		precalc_xorwow_matrix,@object
	.size		precalc_xorwow_matrix,(precalc_xorwow_offset_matrix - precalc_xorwow_matrix)
precalc_xorwow_matrix:
        /* <DEDUP_REMOVED lines=6400> */
	.type		precalc_xorwow_offset_matrix,@object
	.size		precalc_xorwow_offset_matrix,(.L_1 - precalc_xorwow_offset_matrix)
precalc_xorwow_offset_matrix:
        /* <DEDUP_REMOVED lines=6400> */
.L_1:


//--------------------- .nv.shared.reserved.0     --------------------------
	.section	.nv.shared.reserved.0,"aw",@nobits
	.weak		__nv_reservedSMEM_offset_0_alias
	.size		__nv_reservedSMEM_offset_0_alias, 0, 64
	.other		__nv_reservedSMEM_offset_0_alias,@"STO_CUDA_RESERVED_SHARED STV_DEFAULT"
__nv_reservedSMEM_offset_0_alias:
	.zero		0
	.zero		64


//--------------------- .nv.constant0._Z8simPricePfS_ii --------------------------
	.section	.nv.constant0._Z8simPricePfS_ii,"a",@progbits
	.sectionflags	@""
	.align	4
.nv.constant0._Z8simPricePfS_ii:
	.zero		920


//--------------------- SYMBOLS --------------------------

	.type		.nv.reservedSmem.offset0,@object
	.size		.nv.reservedSmem.offset0,0x4
